//
// Generated by NVIDIA NVVM Compiler
//
// Compiler Build ID: CL-36424714
// Cuda compilation tools, release 13.0, V13.0.88
// Based on NVVM 20.0.0
//

.version 9.0
.target sm_100
.address_size 64

	// .globl	_Z15vectorAddKernelPfS_S_i

.visible .entry _Z15vectorAddKernelPfS_S_i(
	.param .u64 .ptr .align 1 _Z15vectorAddKernelPfS_S_i_param_0,
	.param .u64 .ptr .align 1 _Z15vectorAddKernelPfS_S_i_param_1,
	.param .u64 .ptr .align 1 _Z15vectorAddKernelPfS_S_i_param_2,
	.param .u32 _Z15vectorAddKernelPfS_S_i_param_3
)
{
	.reg .pred 	%p<2>;
	.reg .b32 	%r<6>;
	.reg .b32 	%f<4>;
	.reg .b64 	%rd<11>;

	ld.param.u64 	%rd1, [_Z15vectorAddKernelPfS_S_i_param_0];
	ld.param.u64 	%rd2, [_Z15vectorAddKernelPfS_S_i_param_1];
	ld.param.u64 	%rd3, [_Z15vectorAddKernelPfS_S_i_param_2];
	ld.param.u32 	%r2, [_Z15vectorAddKernelPfS_S_i_param_3];
	mov.u32 	%r3, %ntid.x;
	mov.u32 	%r4, %ctaid.x;
	mov.u32 	%r5, %tid.x;
	mad.lo.s32 	%r1, %r3, %r4, %r5;
	setp.ge.s32 	%p1, %r1, %r2;
	@%p1 bra 	$L__BB0_2;
	cvta.to.global.u64 	%rd4, %rd1;
	cvta.to.global.u64 	%rd5, %rd2;
	cvta.to.global.u64 	%rd6, %rd3;
	mul.wide.s32 	%rd7, %r1, 4;
	add.s64 	%rd8, %rd4, %rd7;
	ld.global.f32 	%f1, [%rd8];
	add.s64 	%rd9, %rd5, %rd7;
	ld.global.f32 	%f2, [%rd9];
	add.f32 	%f3, %f1, %f2;
	add.s64 	%rd10, %rd6, %rd7;
	st.global.f32 	[%rd10], %f3;
$L__BB0_2:
	ret;

}


// ===== COMPILED SASS (sm_100) =====

	.target	sm_100

	.elftype	@"ET_EXEC"


//--------------------- .note.nv.tkinfo           --------------------------
	.section	.note.nv.tkinfo,"",@"SHT_NOTE"
	.sectionflags	@"SHF_NOTE_NV_TKINFO"
	.tkinfo
        /*0018*/ 	.word	0x00000002
        /*0030*/ 	.string	""
        /*0030*/ 	.string	"ptxas"
        /*0030*/ 	.string	"Cuda compilation tools, release 13.0, V13.0.88"
        /*0030*/ 	.string	"Build cuda_13.0.r13.0/compiler.36424714_0"
        /*0030*/ 	.string	"-arch sm_100 -m 64 "



//--------------------- .note.nv.cuinfo           --------------------------
	.section	.note.nv.cuinfo,"",@"SHT_NOTE"
	.sectionflags	@"SHF_NOTE_NV_CUINFO"
        /*0018*/ 	.short	0x0002
        /*001a*/ 	.short	0x0064
        /*001c*/ 	.short	0x0082
	.zero		2


//--------------------- .nv.info                  --------------------------
	.section	.nv.info,"",@"SHT_CUDA_INFO"
	.align	4


	//----- nvinfo : EIATTR_REGCOUNT
	.align		4
        /*0000*/ 	.byte	0x04, 0x2f
        /*0002*/ 	.short	(.L_1 - .L_0)
	.align		4
.L_0:
        /*0004*/ 	.word	index@(_Z15vectorAddKernelPfS_S_i)
        /*0008*/ 	.word	0x0000000c


	//----- nvinfo : EIATTR_FRAME_SIZE
	.align		4
.L_1:
        /*000c*/ 	.byte	0x04, 0x11
        /*000e*/ 	.short	(.L_3 - .L_2)
	.align		4
.L_2:
        /*0010*/ 	.word	index@(_Z15vectorAddKernelPfS_S_i)
        /*0014*/ 	.word	0x00000000


	//----- nvinfo : EIATTR_MIN_STACK_SIZE
	.align		4
.L_3:
        /*0018*/ 	.byte	0x04, 0x12
        /*001a*/ 	.short	(.L_5 - .L_4)
	.align		4
.L_4:
        /*001c*/ 	.word	index@(_Z15vectorAddKernelPfS_S_i)
        /*0020*/ 	.word	0x00000000
.L_5:


//--------------------- .nv.compat                --------------------------
	.section	.nv.compat,"",@"SHT_CUDA_COMPAT_INFO"
	.align	4
        /*0000*/ 	.byte	0x02, 0x09, 0x00, 0x00, 0x02, 0x02, 0x01, 0x00, 0x02, 0x05, 0x05, 0x00, 0x03, 0x07, 0x01, 0x01
        /*0010*/ 	.byte	0x02, 0x03, 0x00, 0x00, 0x02, 0x06, 0x01, 0x00, 0x04, 0x0b, 0x08, 0x00, 0x09, 0x00, 0x00, 0x00
        /*0020*/ 	.byte	0x00, 0x00, 0x00, 0x00


//--------------------- .nv.info._Z15vectorAddKernelPfS_S_i --------------------------
	.section	.nv.info._Z15vectorAddKernelPfS_S_i,"",@"SHT_CUDA_INFO"
	.sectionflags	@""
	.align	4


	//----- nvinfo : EIATTR_CUDA_API_VERSION
	.align		4
        /*0000*/ 	.byte	0x04, 0x37
        /*0002*/ 	.short	(.L_7 - .L_6)
.L_6:
        /*0004*/ 	.word	0x00000082


	//----- nvinfo : EIATTR_KPARAM_INFO
	.align		4
.L_7:
        /*0008*/ 	.byte	0x04, 0x17
        /*000a*/ 	.short	(.L_9 - .L_8)
.L_8:
        /*000c*/ 	.word	0x00000000
        /*0010*/ 	.short	0x0003
        /*0012*/ 	.short	0x0018
        /*0014*/ 	.byte	0x00, 0xf0, 0x11, 0x00


	//----- nvinfo : EIATTR_KPARAM_INFO
	.align		4
.L_9:
        /*0018*/ 	.byte	0x04, 0x17
        /*001a*/ 	.short	(.L_11 - .L_10)
.L_10:
        /*001c*/ 	.word	0x00000000
        /*0020*/ 	.short	0x0002
        /*0022*/ 	.short	0x0010
        /*0024*/ 	.byte	0x00, 0xf5, 0x21, 0x00


	//----- nvinfo : EIATTR_KPARAM_INFO
	.align		4
.L_11:
        /*0028*/ 	.byte	0x04, 0x17
        /*002a*/ 	.short	(.L_13 - .L_12)
.L_12:
        /*002c*/ 	.word	0x00000000
        /*0030*/ 	.short	0x0001
        /*0032*/ 	.short	0x0008
        /*0034*/ 	.byte	0x00, 0xf5, 0x21, 0x00


	//----- nvinfo : EIATTR_KPARAM_INFO
	.align		4
.L_13:
        /*0038*/ 	.byte	0x04, 0x17
        /*003a*/ 	.short	(.L_15 - .L_14)
.L_14:
        /*003c*/ 	.word	0x00000000
        /*0040*/ 	.short	0x0000
        /*0042*/ 	.short	0x0000
        /*0044*/ 	.byte	0x00, 0xf5, 0x21, 0x00


	//----- nvinfo : EIATTR_SPARSE_MMA_MASK
	.align		4
.L_15:
        /*0048*/ 	.byte	0x03, 0x50
        /*004a*/ 	.short	0x0000


	//----- nvinfo : EIATTR_MAXREG_COUNT
	.align		4
        /*004c*/ 	.byte	0x03, 0x1b
        /*004e*/ 	.short	0x00ff


	//----- nvinfo : EIATTR_MERCURY_ISA_VERSION
	.align		4
        /*0050*/ 	.byte	0x03, 0x5f
        /*0052*/ 	.short	0x0101


	//----- nvinfo : EIATTR_VRC_CTA_INIT_COUNT
	.align		4
        /*0054*/ 	.byte	0x02, 0x4a
	.zero		1
	.zero		1


	//----- nvinfo : EIATTR_EXIT_INSTR_OFFSETS
	.align		4
        /*0058*/ 	.byte	0x04, 0x1c
        /*005a*/ 	.short	(.L_17 - .L_16)


	//   ....[0]....
.L_16:
        /*005c*/ 	.word	0x00000070


	//   ....[1]....
        /*0060*/ 	.word	0x00000130


	//----- nvinfo : EIATTR_CBANK_PARAM_SIZE
	.align		4
.L_17:
        /*0064*/ 	.byte	0x03, 0x19
        /*0066*/ 	.short	0x001c


	//----- nvinfo : EIATTR_PARAM_CBANK
	.align		4
        /*0068*/ 	.byte	0x04, 0x0a
        /*006a*/ 	.short	(.L_19 - .L_18)
	.align		4
.L_18:
        /*006c*/ 	.word	index@(.nv.constant0._Z15vectorAddKernelPfS_S_i)
        /*0070*/ 	.short	0x0380
        /*0072*/ 	.short	0x001c


	//----- nvinfo : EIATTR_SW_WAR
	.align		4
.L_19:
        /*0074*/ 	.byte	0x04, 0x36
        /*0076*/ 	.short	(.L_21 - .L_20)
.L_20:
        /*0078*/ 	.word	0x00000008
.L_21:


//--------------------- .nv.callgraph             --------------------------
	.section	.nv.callgraph,"",@"SHT_CUDA_CALLGRAPH"
	.align	4
	.sectionentsize	8
	.align		4
        /*0000*/ 	.word	0x00000000
	.align		4
        /*0004*/ 	.word	0xffffffff
	.align		4
        /*0008*/ 	.word	0x00000000
	.align		4
        /*000c*/ 	.word	0xfffffffe
	.align		4
        /*0010*/ 	.word	0x00000000
	.align		4
        /*0014*/ 	.word	0xfffffffd
	.align		4
        /*0018*/ 	.word	0x00000000
	.align		4
        /*001c*/ 	.word	0xfffffffc


//--------------------- .text._Z15vectorAddKernelPfS_S_i --------------------------
	.section	.text._Z15vectorAddKernelPfS_S_i,"ax",@progbits
	.align	128
        .global         _Z15vectorAddKernelPfS_S_i
        .type           _Z15vectorAddKernelPfS_S_i,@function
        .size           _Z15vectorAddKernelPfS_S_i,(.L_x_1 - _Z15vectorAddKernelPfS_S_i)
        .other          _Z15vectorAddKernelPfS_S_i,@"STO_CUDA_ENTRY STV_DEFAULT"
_Z15vectorAddKernelPfS_S_i:
.text._Z15vectorAddKernelPfS_S_i:
[----:B------:R-:W-:Y:S01]  /*0000*/  LDC R1, c[0x0][0x37c] ;  /* 0x0000df00ff017b82 */ /* 0x000fe20000000800 */
[----:B------:R-:W0:Y:S01]  /*0010*/  S2R R9, SR_CTAID.X ;  /* 0x0000000000097919 */ /* 0x000e220000002500 */
[----:B------:R-:W0:Y:S01]  /*0020*/  LDCU UR4, c[0x0][0x360] ;  /* 0x00006c00ff0477ac */ /* 0x000e220008000800 */
[----:B------:R-:W0:Y:S01]  /*0030*/  S2R R0, SR_TID.X ;  /* 0x0000000000007919 */ /* 0x000e220000002100 */
[----:B------:R-:W1:Y:S01]  /*0040*/  LDCU UR5, c[0x0][0x398] ;  /* 0x00007300ff0577ac */ /* 0x000e620008000800 */
[----:B0-----:R-:W-:-:S05]  /*0050*/  IMAD R9, R9, UR4, R0 ;  /* 0x0000000409097c24 */ /* 0x001fca000f8e0200 */
[----:B-1----:R-:W-:-:S13]  /*0060*/  ISETP.GE.AND P0, PT, R9, UR5, PT ;  /* 0x0000000509007c0c */ /* 0x002fda000bf06270 */
[----:B------:R-:W-:Y:S05]  /*0070*/  @P0 EXIT ;  /* 0x000000000000094d */ /* 0x000fea0003800000 */
[----:B------:R-:W0:Y:S01]  /*0080*/  LDC.64 R2, c[0x0][0x380] ;  /* 0x0000e000ff027b82 */ /* 0x000e220000000a00 */
[----:B------:R-:W1:Y:S07]  /*0090*/  LDCU.64 UR4, c[0x0][0x358] ;  /* 0x00006b00ff0477ac */ /* 0x000e6e0008000a00 */
[----:B------:R-:W2:Y:S08]  /*00a0*/  LDC.64 R4, c[0x0][0x388] ;  /* 0x0000e200ff047b82 */ /* 0x000eb00000000a00 */
[----:B------:R-:W3:Y:S01]  /*00b0*/  LDC.64 R6, c[0x0][0x390] ;  /* 0x0000e400ff067b82 */ /* 0x000ee20000000a00 */
[----:B0-----:R-:W-:-:S06]  /*00c0*/  IMAD.WIDE R2, R9, 0x4, R2 ;  /* 0x0000000409027825 */ /* 0x001fcc00078e0202 */
[----:B-1----:R-:W4:Y:S01]  /*00d0*/  LDG.E R2, desc[UR4][R2.64] ;  /* 0x0000000402027981 */ /* 0x002f22000c1e1900 */
[----:B--2---:R-:W-:-:S06]  /*00e0*/  IMAD.WIDE R4, R9, 0x4, R4 ;  /* 0x0000000409047825 */ /* 0x004fcc00078e0204 */
[----:B------:R-:W4:Y:S01]  /*00f0*/  LDG.E R5, desc[UR4][R4.64] ;  /* 0x0000000404057981 */ /* 0x000f22000c1e1900 */
[----:B---3--:R-:W-:-:S04]  /*0100*/  IMAD.WIDE R6, R9, 0x4, R6 ;  /* 0x0000000409067825 */ /* 0x008fc800078e0206 */
[----:B----4-:R-:W-:-:S05]  /*0110*/  FADD R9, R2, R5 ;  /* 0x0000000502097221 */ /* 0x010fca0000000000 */
[----:B------:R-:W-:Y:S01]  /*0120*/  STG.E desc[UR4][R6.64], R9 ;  /* 0x0000000906007986 */ /* 0x000fe2000c101904 */
[----:B------:R-:W-:Y:S05]  /*0130*/  EXIT ;  /* 0x000000000000794d */ /* 0x000fea0003800000 */
.L_x_0:
[----:B------:R-:W-:-:S00]  /*0140*/  BRA `(.L_x_0) ;  /* 0xfffffffc00fc7947 */ /* 0x000fc0000383ffff */
[----:B------:R-:W-:-:S00]  /*0150*/  NOP ;  /* 0x0000000000007918 */ /* 0x000fc00000000000 */
        /* <DEDUP_REMOVED lines=10> */
.L_x_1:


//--------------------- .nv.shared.reserved.0     --------------------------
	.section	.nv.shared.reserved.0,"aw",@nobits
	.weak		__nv_reservedSMEM_offset_0_alias
	.size		__nv_reservedSMEM_offset_0_alias, 0, 64
	.other		__nv_reservedSMEM_offset_0_alias,@"STO_CUDA_RESERVED_SHARED STV_DEFAULT"
__nv_reservedSMEM_offset_0_alias:
	.zero		0
	.zero		64


//--------------------- .nv.constant0._Z15vectorAddKernelPfS_S_i --------------------------
	.section	.nv.constant0._Z15vectorAddKernelPfS_S_i,"a",@progbits
	.sectionflags	@""
	.align	4
.nv.constant0._Z15vectorAddKernelPfS_S_i:
	.zero		924


//--------------------- SYMBOLS --------------------------

	.type		.nv.reservedSmem.offset0,@object
	.size		.nv.reservedSmem.offset0,0x4
